	.target	sm_120a

	.elftype	@"ET_EXEC"


//--------------------- .note.nv.tkinfo           --------------------------
	.section	.note.nv.tkinfo,"",@"SHT_NOTE"
	.sectionflags	@"SHF_NOTE_NV_TKINFO"
	.tkinfo
        /*0018*/ 	.word	0x00000080
        /*0030*/ 	.string	""
        /*0030*/ 	.string	"ptxas"
        /*0030*/ 	.string	"Cuda compilation tools, release 12.8, V12.8.93"
        /*0030*/ 	.string	"Build cuda_12.8.r12.8/compiler.35583870_0"
        /*0030*/ 	.string	"-v  -lineinfo  -arch sm_120a "



//--------------------- .note.nv.cuver            --------------------------
	.section	.note.nv.cuver,"",@"SHT_NOTE"
	.sectionflags	@"SHF_NOTE_NV_CUVER"
        /*0018*/ 	.short	0x0001
        /*001a*/ 	.short	0x0078
        /*001c*/ 	.short	0x0001
        /*001e*/ 	.short	0x0000
        /*0020*/ 	.short	0x0001
        /*0022*/ 	.short	0x0000


//--------------------- .nv.info                  --------------------------
	.section	.nv.info,"",@"SHT_CUDA_INFO"
	.align	4


	//----- nvinfo : EIATTR_REGCOUNT
	.align		4
        /*0000*/ 	.byte	0x04, 0x2f
        /*0002*/ 	.short	(.L_1 - .L_0)
	.align		4
.L_0:
        /*0004*/ 	.word	index@(triton_poi_fused_ones_2)
        /*0008*/ 	.word	0x00000008


	//----- nvinfo : EIATTR_FRAME_SIZE
	.align		4
.L_1:
        /*000c*/ 	.byte	0x04, 0x11
        /*000e*/ 	.short	(.L_3 - .L_2)
	.align		4
.L_2:
        /*0010*/ 	.word	index@(triton_poi_fused_ones_2)
        /*0014*/ 	.word	0x00000000


	//----- nvinfo : EIATTR_MIN_STACK_SIZE
	.align		4
.L_3:
        /*0018*/ 	.byte	0x04, 0x12
        /*001a*/ 	.short	(.L_5 - .L_4)
	.align		4
.L_4:
        /*001c*/ 	.word	index@(triton_poi_fused_ones_2)
        /*0020*/ 	.word	0x00000000
.L_5:


//--------------------- .nv.info.triton_poi_fused_ones_2 --------------------------
	.section	.nv.info.triton_poi_fused_ones_2,"",@"SHT_CUDA_INFO"
	.sectionflags	@""
	.align	4


	//----- nvinfo : EIATTR_CUDA_API_VERSION
	.align		4
        /*0000*/ 	.byte	0x04, 0x37
        /*0002*/ 	.short	(.L_7 - .L_6)
.L_6:
        /*0004*/ 	.word	0x00000080


	//----- nvinfo : EIATTR_KPARAM_INFO
	.align		4
.L_7:
        /*0008*/ 	.byte	0x04, 0x17
        /*000a*/ 	.short	(.L_9 - .L_8)
.L_8:
        /*000c*/ 	.word	0x00000000
        /*0010*/ 	.short	0x0001
        /*0012*/ 	.short	0x0008
        /*0014*/ 	.byte	0x00, 0xf4, 0x21, 0x00


	//----- nvinfo : EIATTR_KPARAM_INFO
	.align		4
.L_9:
        /*0018*/ 	.byte	0x04, 0x17
        /*001a*/ 	.short	(.L_11 - .L_10)
.L_10:
        /*001c*/ 	.word	0x00000000
        /*0020*/ 	.short	0x0000
        /*0022*/ 	.short	0x0000
        /*0024*/ 	.byte	0x00, 0xf4, 0x21, 0x00


	//----- nvinfo : EIATTR_SPARSE_MMA_MASK
	.align		4
.L_11:
        /*0028*/ 	.byte	0x03, 0x50
        /*002a*/ 	.short	0x0000


	//----- nvinfo : EIATTR_MAXREG_COUNT
	.align		4
        /*002c*/ 	.byte	0x03, 0x1b
        /*002e*/ 	.short	0x00ff


	//----- nvinfo : EIATTR_VRC_CTA_INIT_COUNT
	.align		4
        /*0030*/ 	.byte	0x02, 0x4a
	.zero		1
	.zero		1


	//----- nvinfo : EIATTR_EXIT_INSTR_OFFSETS
	.align		4
        /*0034*/ 	.byte	0x04, 0x1c
        /*0036*/ 	.short	(.L_13 - .L_12)


	//   ....[0]....
.L_12:
        /*0038*/ 	.word	0x00000030


	//   ....[1]....
        /*003c*/ 	.word	0x00000080


	//----- nvinfo : EIATTR_REQNTID
	.align		4
.L_13:
        /*0040*/ 	.byte	0x04, 0x10
        /*0042*/ 	.short	(.L_15 - .L_14)
.L_14:
        /*0044*/ 	.word	0x00000020
        /*0048*/ 	.word	0x00000001
        /*004c*/ 	.word	0x00000001


	//----- nvinfo : EIATTR_CBANK_PARAM_SIZE
	.align		4
.L_15:
        /*0050*/ 	.byte	0x03, 0x19
        /*0052*/ 	.short	0x0010


	//----- nvinfo : EIATTR_PARAM_CBANK
	.align		4
        /*0054*/ 	.byte	0x04, 0x0a
        /*0056*/ 	.short	(.L_17 - .L_16)
	.align		4
.L_16:
        /*0058*/ 	.word	index@(.nv.constant0.triton_poi_fused_ones_2)
        /*005c*/ 	.short	0x0380
        /*005e*/ 	.short	0x0010


	//----- nvinfo : EIATTR_SW_WAR
	.align		4
.L_17:
        /*0060*/ 	.byte	0x04, 0x36
        /*0062*/ 	.short	(.L_19 - .L_18)
.L_18:
        /*0064*/ 	.word	0x00000000
.L_19:


//--------------------- .nv.compat                --------------------------
	.section	.nv.compat,"",@"SHT_CUDA_COMPAT_INFO"
	.align	4
        /*0000*/ 	.byte	0x02, 0x02, 0x01, 0x00, 0x02, 0x05, 0x05, 0x00, 0x02, 0x03, 0x00, 0x00, 0x02, 0x06, 0x01, 0x00


//--------------------- .nv.callgraph             --------------------------
	.section	.nv.callgraph,"",@"SHT_CUDA_CALLGRAPH"
	.align	4
	.sectionentsize	8
	.align		4
        /*0000*/ 	.word	0x00000000
	.align		4
        /*0004*/ 	.word	0xffffffff
	.align		4
        /*0008*/ 	.word	0x00000000
	.align		4
        /*000c*/ 	.word	0xfffffffe
	.align		4
        /*0010*/ 	.word	0x00000000
	.align		4
        /*0014*/ 	.word	0xfffffffd
	.align		4
        /*0018*/ 	.word	0x00000000
	.align		4
        /*001c*/ 	.word	0xfffffffc


//--------------------- .text.triton_poi_fused_ones_2 --------------------------
	.section	.text.triton_poi_fused_ones_2,"ax",@progbits
	.align	128
        .global         triton_poi_fused_ones_2
        .type           triton_poi_fused_ones_2,@function
        .size           triton_poi_fused_ones_2,(.L_x_1 - triton_poi_fused_ones_2)
        .other          triton_poi_fused_ones_2,@"STO_CUDA_ENTRY STV_DEFAULT"
triton_poi_fused_ones_2:
.text.triton_poi_fused_ones_2:
[----:B------:R-:W0:Y:S01]  /*0000*/  LDC R1, c[0x0][0x37c] ;  /* 0x0000df00ff017b82 */ /* 0x000e220000000800 */
[----:B------:R-:W1:Y:S02]  /*0010*/  S2R R0, SR_TID.X ;  /* 0x0000000000007919 */ /* 0x000e640000002100 */
[----:B-1----:R-:W-:-:S13]  /*0020*/  LOP3.LUT P0, RZ, R0, 0x1f, RZ, 0xc0, !PT ;  /* 0x0000001f00ff7812 */ /* 0x002fda000780c0ff */
[----:B------:R-:W-:Y:S05]  /*0030*/  @P0 EXIT ;  /* 0x000000000000094d */ /* 0x000fea0003800000 */
[----:B------:R-:W1:Y:S01]  /*0040*/  LDCU.64 UR4, c[0x0][0x358] ;  /* 0x00006b00ff0477ac */ /* 0x000e620008000a00 */
[----:B------:R-:W1:Y:S01]  /*0050*/  LDC.64 R2, c[0x0][0x380] ;  /* 0x0000e000ff027b82 */ /* 0x000e620000000a00 */
[----:B------:R-:W-:-:S05]  /*0060*/  HFMA2 R5, -RZ, RZ, 1.875, 0 ;  /* 0x3f800000ff057431 */ /* 0x000fca00000001ff */
[----:B-1----:R-:W-:Y:S01]  /*0070*/  STG.E desc[UR4][R2.64], R5 ;  /* 0x0000000502007986 */ /* 0x002fe2000c101904 */
[----:B------:R-:W-:Y:S05]  /*0080*/  EXIT ;  /* 0x000000000000794d */ /* 0x000fea0003800000 */
.L_x_0:
[----:B------:R-:W-:-:S00]  /*0090*/  BRA `(.L_x_0) ;  /* 0xfffffffc00fc7947 */ /* 0x000fc0000383ffff */
[----:B------:R-:W-:-:S00]  /*00a0*/  NOP ;  /* 0x0000000000007918 */ /* 0x000fc00000000000 */
        /* <DEDUP_REMOVED lines=13> */
.L_x_1:


//--------------------- .nv.shared.reserved.0     --------------------------
	.section	.nv.shared.reserved.0,"aw",@nobits
	.weak		__nv_reservedSMEM_offset_0_alias
	.size		__nv_reservedSMEM_offset_0_alias, 0, 64
	.other		__nv_reservedSMEM_offset_0_alias,@"STO_CUDA_RESERVED_SHARED STV_DEFAULT"
__nv_reservedSMEM_offset_0_alias:
	.zero		0
	.zero		64


//--------------------- .nv.constant0.triton_poi_fused_ones_2 --------------------------
	.section	.nv.constant0.triton_poi_fused_ones_2,"a",@progbits
	.sectionflags	@""
	.align	4
.nv.constant0.triton_poi_fused_ones_2:
	.zero		912


//--------------------- SYMBOLS --------------------------

	.type		.nv.reservedSmem.offset0,@object
	.size		.nv.reservedSmem.offset0,0x4
